//
// Generated by NVIDIA NVVM Compiler
//
// Compiler Build ID: CL-36424714
// Cuda compilation tools, release 13.0, V13.0.88
// Based on NVVM 20.0.0
//

.version 9.0
.target sm_100
.address_size 64

	// .globl	_Z14calculate_meanPiPf

.visible .entry _Z14calculate_meanPiPf(
	.param .u64 .ptr .align 1 _Z14calculate_meanPiPf_param_0,
	.param .u64 .ptr .align 1 _Z14calculate_meanPiPf_param_1
)
{
	.reg .pred 	%p<7>;
	.reg .b32 	%r<50>;
	.reg .b32 	%f<32>;
	.reg .b64 	%rd<13>;

	ld.param.u64 	%rd3, [_Z14calculate_meanPiPf_param_0];
	ld.param.u64 	%rd2, [_Z14calculate_meanPiPf_param_1];
	cvta.to.global.u64 	%rd1, %rd3;
	mov.u32 	%r23, %ctaid.x;
	mov.u32 	%r24, %ntid.x;
	mov.u32 	%r25, %tid.x;
	mad.lo.s32 	%r44, %r23, %r24, %r25;
	mov.u32 	%r26, %nctaid.x;
	mul.lo.s32 	%r2, %r24, %r26;
	setp.gt.s32 	%p1, %r44, 1023;
	mov.f32 	%f29, 0f00000000;
	mov.f32 	%f31, %f29;
	@%p1 bra 	$L__BB0_8;
	add.s32 	%r29, %r44, %r2;
	max.s32 	%r30, %r29, 1024;
	setp.lt.s32 	%p2, %r29, 1024;
	selp.u32 	%r31, 1, 0, %p2;
	add.s32 	%r32, %r29, %r31;
	sub.s32 	%r33, %r30, %r32;
	div.u32 	%r34, %r33, %r2;
	add.s32 	%r35, %r34, %r31;
	add.s32 	%r3, %r35, 1;
	and.b32  	%r4, %r3, 3;
	setp.lt.u32 	%p3, %r35, 3;
	mov.f32 	%f29, 0f00000000;
	mov.b32 	%r49, 0;
	@%p3 bra 	$L__BB0_4;
	and.b32  	%r49, %r3, -4;
	shl.b32 	%r6, %r2, 2;
	neg.s32 	%r41, %r49;
	mov.f32 	%f29, 0f00000000;
	mul.wide.s32 	%rd6, %r2, 4;
$L__BB0_3:
	mul.wide.s32 	%rd4, %r44, 4;
	add.s64 	%rd5, %rd1, %rd4;
	ld.global.u32 	%r36, [%rd5];
	cvt.rn.f32.s32 	%f15, %r36;
	add.f32 	%f16, %f29, %f15;
	add.s64 	%rd7, %rd5, %rd6;
	ld.global.u32 	%r37, [%rd7];
	cvt.rn.f32.s32 	%f17, %r37;
	add.f32 	%f18, %f16, %f17;
	add.s64 	%rd8, %rd7, %rd6;
	ld.global.u32 	%r38, [%rd8];
	cvt.rn.f32.s32 	%f19, %r38;
	add.f32 	%f20, %f18, %f19;
	add.s64 	%rd9, %rd8, %rd6;
	ld.global.u32 	%r39, [%rd9];
	cvt.rn.f32.s32 	%f21, %r39;
	add.f32 	%f29, %f20, %f21;
	add.s32 	%r44, %r44, %r6;
	add.s32 	%r41, %r41, 4;
	setp.ne.s32 	%p4, %r41, 0;
	@%p4 bra 	$L__BB0_3;
$L__BB0_4:
	setp.eq.s32 	%p5, %r4, 0;
	@%p5 bra 	$L__BB0_7;
	neg.s32 	%r46, %r4;
$L__BB0_6:
	.pragma "nounroll";
	mul.wide.s32 	%rd10, %r44, 4;
	add.s64 	%rd11, %rd1, %rd10;
	ld.global.u32 	%r40, [%rd11];
	cvt.rn.f32.s32 	%f22, %r40;
	add.f32 	%f29, %f29, %f22;
	add.s32 	%r49, %r49, 1;
	add.s32 	%r44, %r44, %r2;
	add.s32 	%r46, %r46, 1;
	setp.ne.s32 	%p6, %r46, 0;
	@%p6 bra 	$L__BB0_6;
$L__BB0_7:
	cvt.rn.f32.u32 	%f31, %r49;
$L__BB0_8:
	cvta.to.global.u64 	%rd12, %rd2;
	atom.global.add.f32 	%f23, [%rd12], %f29;
	atom.global.add.f32 	%f24, [%rd12+4], %f31;
	ret;

}


// ===== COMPILED SASS (sm_100) =====

	.target	sm_100

	.elftype	@"ET_EXEC"


//--------------------- .note.nv.tkinfo           --------------------------
	.section	.note.nv.tkinfo,"",@"SHT_NOTE"
	.sectionflags	@"SHF_NOTE_NV_TKINFO"
	.tkinfo
        /*0018*/ 	.word	0x00000002
        /*0030*/ 	.string	""
        /*0030*/ 	.string	"ptxas"
        /*0030*/ 	.string	"Cuda compilation tools, release 13.0, V13.0.88"
        /*0030*/ 	.string	"Build cuda_13.0.r13.0/compiler.36424714_0"
        /*0030*/ 	.string	"-arch sm_100 -m 64 "



//--------------------- .note.nv.cuinfo           --------------------------
	.section	.note.nv.cuinfo,"",@"SHT_NOTE"
	.sectionflags	@"SHF_NOTE_NV_CUINFO"
        /*0018*/ 	.short	0x0002
        /*001a*/ 	.short	0x0064
        /*001c*/ 	.short	0x0082
	.zero		2


//--------------------- .nv.info                  --------------------------
	.section	.nv.info,"",@"SHT_CUDA_INFO"
	.align	4


	//----- nvinfo : EIATTR_REGCOUNT
	.align		4
        /*0000*/ 	.byte	0x04, 0x2f
        /*0002*/ 	.short	(.L_1 - .L_0)
	.align		4
.L_0:
        /*0004*/ 	.word	index@(_Z14calculate_meanPiPf)
        /*0008*/ 	.word	0x00000020


	//----- nvinfo : EIATTR_FRAME_SIZE
	.align		4
.L_1:
        /*000c*/ 	.byte	0x04, 0x11
        /*000e*/ 	.short	(.L_3 - .L_2)
	.align		4
.L_2:
        /*0010*/ 	.word	index@(_Z14calculate_meanPiPf)
        /*0014*/ 	.word	0x00000000


	//----- nvinfo : EIATTR_MIN_STACK_SIZE
	.align		4
.L_3:
        /*0018*/ 	.byte	0x04, 0x12
        /*001a*/ 	.short	(.L_5 - .L_4)
	.align		4
.L_4:
        /*001c*/ 	.word	index@(_Z14calculate_meanPiPf)
        /*0020*/ 	.word	0x00000000
.L_5:


//--------------------- .nv.compat                --------------------------
	.section	.nv.compat,"",@"SHT_CUDA_COMPAT_INFO"
	.align	4
        /*0000*/ 	.byte	0x02, 0x09, 0x00, 0x00, 0x02, 0x02, 0x01, 0x00, 0x02, 0x05, 0x05, 0x00, 0x03, 0x07, 0x01, 0x01
        /*0010*/ 	.byte	0x02, 0x03, 0x00, 0x00, 0x02, 0x06, 0x01, 0x00, 0x04, 0x0b, 0x08, 0x00, 0x09, 0x00, 0x00, 0x00
        /*0020*/ 	.byte	0x00, 0x00, 0x00, 0x00


//--------------------- .nv.info._Z14calculate_meanPiPf --------------------------
	.section	.nv.info._Z14calculate_meanPiPf,"",@"SHT_CUDA_INFO"
	.sectionflags	@""
	.align	4


	//----- nvinfo : EIATTR_CUDA_API_VERSION
	.align		4
        /*0000*/ 	.byte	0x04, 0x37
        /*0002*/ 	.short	(.L_7 - .L_6)
.L_6:
        /*0004*/ 	.word	0x00000082


	//----- nvinfo : EIATTR_KPARAM_INFO
	.align		4
.L_7:
        /*0008*/ 	.byte	0x04, 0x17
        /*000a*/ 	.short	(.L_9 - .L_8)
.L_8:
        /*000c*/ 	.word	0x00000000
        /*0010*/ 	.short	0x0001
        /*0012*/ 	.short	0x0008
        /*0014*/ 	.byte	0x00, 0xf5, 0x21, 0x00


	//----- nvinfo : EIATTR_KPARAM_INFO
	.align		4
.L_9:
        /*0018*/ 	.byte	0x04, 0x17
        /*001a*/ 	.short	(.L_11 - .L_10)
.L_10:
        /*001c*/ 	.word	0x00000000
        /*0020*/ 	.short	0x0000
        /*0022*/ 	.short	0x0000
        /*0024*/ 	.byte	0x00, 0xf5, 0x21, 0x00


	//----- nvinfo : EIATTR_SPARSE_MMA_MASK
	.align		4
.L_11:
        /*0028*/ 	.byte	0x03, 0x50
        /*002a*/ 	.short	0x0000


	//----- nvinfo : EIATTR_MAXREG_COUNT
	.align		4
        /*002c*/ 	.byte	0x03, 0x1b
        /*002e*/ 	.short	0x00ff


	//----- nvinfo : EIATTR_MERCURY_ISA_VERSION
	.align		4
        /*0030*/ 	.byte	0x03, 0x5f
        /*0032*/ 	.short	0x0101


	//----- nvinfo : EIATTR_VRC_CTA_INIT_COUNT
	.align		4
        /*0034*/ 	.byte	0x02, 0x4a
	.zero		1
	.zero		1


	//----- nvinfo : EIATTR_EXIT_INSTR_OFFSETS
	.align		4
        /*0038*/ 	.byte	0x04, 0x1c
        /*003a*/ 	.short	(.L_13 - .L_12)


	//   ....[0]....
.L_12:
        /*003c*/ 	.word	0x00000dd0


	//----- nvinfo : EIATTR_CRS_STACK_SIZE
	.align		4
.L_13:
        /*0040*/ 	.byte	0x04, 0x1e
        /*0042*/ 	.short	(.L_15 - .L_14)
.L_14:
        /*0044*/ 	.word	0x00000000


	//----- nvinfo : EIATTR_CBANK_PARAM_SIZE
	.align		4
.L_15:
        /*0048*/ 	.byte	0x03, 0x19
        /*004a*/ 	.short	0x0010


	//----- nvinfo : EIATTR_PARAM_CBANK
	.align		4
        /*004c*/ 	.byte	0x04, 0x0a
        /*004e*/ 	.short	(.L_17 - .L_16)
	.align		4
.L_16:
        /*0050*/ 	.word	index@(.nv.constant0._Z14calculate_meanPiPf)
        /*0054*/ 	.short	0x0380
        /*0056*/ 	.short	0x0010


	//----- nvinfo : EIATTR_SW_WAR
	.align		4
.L_17:
        /*0058*/ 	.byte	0x04, 0x36
        /*005a*/ 	.short	(.L_19 - .L_18)
.L_18:
        /*005c*/ 	.word	0x00000008
.L_19:


//--------------------- .nv.callgraph             --------------------------
	.section	.nv.callgraph,"",@"SHT_CUDA_CALLGRAPH"
	.align	4
	.sectionentsize	8
	.align		4
        /*0000*/ 	.word	0x00000000
	.align		4
        /*0004*/ 	.word	0xffffffff
	.align		4
        /*0008*/ 	.word	0x00000000
	.align		4
        /*000c*/ 	.word	0xfffffffe
	.align		4
        /*0010*/ 	.word	0x00000000
	.align		4
        /*0014*/ 	.word	0xfffffffd
	.align		4
        /*0018*/ 	.word	0x00000000
	.align		4
        /*001c*/ 	.word	0xfffffffc


//--------------------- .text._Z14calculate_meanPiPf --------------------------
	.section	.text._Z14calculate_meanPiPf,"ax",@progbits
	.align	128
        .global         _Z14calculate_meanPiPf
        .type           _Z14calculate_meanPiPf,@function
        .size           _Z14calculate_meanPiPf,(.L_x_15 - _Z14calculate_meanPiPf)
        .other          _Z14calculate_meanPiPf,@"STO_CUDA_ENTRY STV_DEFAULT"
_Z14calculate_meanPiPf:
.text._Z14calculate_meanPiPf:
[----:B------:R-:W-:Y:S01]  /*0000*/  LDC R1, c[0x0][0x37c] ;  /* 0x0000df00ff017b82 */ /* 0x000fe20000000800 */
[----:B------:R-:W0:Y:S07]  /*0010*/  S2R R5, SR_TID.X ;  /* 0x0000000000057919 */ /* 0x000e2e0000002100 */
[----:B------:R-:W0:Y:S01]  /*0020*/  S2UR UR4, SR_CTAID.X ;  /* 0x00000000000479c3 */ /* 0x000e220000002500 */
[----:B------:R-:W1:Y:S01]  /*0030*/  LDCU.64 UR6, c[0x0][0x358] ;  /* 0x00006b00ff0677ac */ /* 0x000e620008000a00 */
[----:B------:R-:W-:Y:S01]  /*0040*/  BSSY.RECONVERGENT B2, `(.L_x_0) ;  /* 0x00000cf000027945 */ /* 0x000fe20003800200 */
[----:B------:R-:W-:-:S05]  /*0050*/  CS2R R2, SRZ ;  /* 0x0000000000027805 */ /* 0x000fca000001ff00 */
[----:B------:R-:W0:Y:S01]  /*0060*/  LDC R0, c[0x0][0x360] ;  /* 0x0000d800ff007b82 */ /* 0x000e220000000800 */
[----:B------:R-:W2:Y:S01]  /*0070*/  LDCU UR5, c[0x0][0x370] ;  /* 0x00006e00ff0577ac */ /* 0x000ea20008000800 */
[C---:B0-----:R-:W-:Y:S02]  /*0080*/  IMAD R5, R0.reuse, UR4, R5 ;  /* 0x0000000400057c24 */ /* 0x041fe4000f8e0205 */
[----:B--2---:R-:W-:-:S03]  /*0090*/  IMAD R0, R0, UR5, RZ ;  /* 0x0000000500007c24 */ /* 0x004fc6000f8e02ff */
[----:B------:R-:W-:-:S13]  /*00a0*/  ISETP.GT.AND P0, PT, R5, 0x3ff, PT ;  /* 0x000003ff0500780c */ /* 0x000fda0003f04270 */
[----:B-1----:R-:W-:Y:S05]  /*00b0*/  @P0 BRA `(.L_x_1) ;  /* 0x0000000c001c0947 */ /* 0x002fea0003800000 */
[----:B------:R-:W0:Y:S01]  /*00c0*/  I2F.U32.RP R8, R0 ;  /* 0x0000000000087306 */ /* 0x000e220000209000 */
[C---:B------:R-:W-:Y:S01]  /*00d0*/  IMAD.IADD R4, R0.reuse, 0x1, R5 ;  /* 0x0000000100047824 */ /* 0x040fe200078e0205 */
[----:B------:R-:W-:Y:S01]  /*00e0*/  IADD3 R9, PT, PT, RZ, -R0, RZ ;  /* 0x80000000ff097210 */ /* 0x000fe20007ffe0ff */
[----:B------:R-:W-:Y:S01]  /*00f0*/  BSSY.RECONVERGENT B1, `(.L_x_2) ;  /* 0x00000b3000017945 */ /* 0x000fe20003800200 */
[----:B------:R-:W-:Y:S02]  /*0100*/  ISETP.NE.U32.AND P2, PT, R0, RZ, PT ;  /* 0x000000ff0000720c */ /* 0x000fe40003f45070 */
[C---:B------:R-:W-:Y:S02]  /*0110*/  ISETP.GE.AND P0, PT, R4.reuse, 0x400, PT ;  /* 0x000004000400780c */ /* 0x040fe40003f06270 */
[----:B------:R-:W-:Y:S02]  /*0120*/  VIMNMX R7, PT, PT, R4, 0x400, !PT ;  /* 0x0000040004077848 */ /* 0x000fe40007fe0100 */
[----:B------:R-:W-:-:S04]  /*0130*/  SEL R6, RZ, 0x1, P0 ;  /* 0x00000001ff067807 */ /* 0x000fc80000000000 */
[----:B------:R-:W-:Y:S01]  /*0140*/  IADD3 R7, PT, PT, R7, -R4, -R6 ;  /* 0x8000000407077210 */ /* 0x000fe20007ffe806 */
[----:B0-----:R-:W0:Y:S02]  /*0150*/  MUFU.RCP R8, R8 ;  /* 0x0000000800087308 */ /* 0x001e240000001000 */
[----:B0-----:R-:W-:-:S06]  /*0160*/  IADD3 R2, PT, PT, R8, 0xffffffe, RZ ;  /* 0x0ffffffe08027810 */ /* 0x001fcc0007ffe0ff */
[----:B------:R0:W1:Y:S02]  /*0170*/  F2I.FTZ.U32.TRUNC.NTZ R3, R2 ;  /* 0x0000000200037305 */ /* 0x000064000021f000 */
[----:B0-----:R-:W-:Y:S02]  /*0180*/  HFMA2 R2, -RZ, RZ, 0, 0 ;  /* 0x00000000ff027431 */ /* 0x001fe400000001ff */
[----:B-1----:R-:W-:-:S04]  /*0190*/  IMAD R9, R9, R3, RZ ;  /* 0x0000000309097224 */ /* 0x002fc800078e02ff */
[----:B------:R-:W-:-:S06]  /*01a0*/  IMAD.HI.U32 R8, R3, R9, R2 ;  /* 0x0000000903087227 */ /* 0x000fcc00078e0002 */
[----:B------:R-:W-:-:S04]  /*01b0*/  IMAD.HI.U32 R3, R8, R7, RZ ;  /* 0x0000000708037227 */ /* 0x000fc800078e00ff */
[----:B------:R-:W-:-:S04]  /*01c0*/  IMAD.MOV R2, RZ, RZ, -R3 ;  /* 0x000000ffff027224 */ /* 0x000fc800078e0a03 */
[----:B------:R-:W-:-:S05]  /*01d0*/  IMAD R7, R0, R2, R7 ;  /* 0x0000000200077224 */ /* 0x000fca00078e0207 */
[----:B------:R-:W-:-:S13]  /*01e0*/  ISETP.GE.U32.AND P0, PT, R7, R0, PT ;  /* 0x000000000700720c */ /* 0x000fda0003f06070 */
[----:B------:R-:W-:Y:S01]  /*01f0*/  @P0 IADD3 R7, PT, PT, -R0, R7, RZ ;  /* 0x0000000700070210 */ /* 0x000fe20007ffe1ff */
[----:B------:R-:W-:-:S03]  /*0200*/  @P0 VIADD R3, R3, 0x1 ;  /* 0x0000000103030836 */ /* 0x000fc60000000000 */
[----:B------:R-:W-:-:S13]  /*0210*/  ISETP.GE.U32.AND P1, PT, R7, R0, PT ;  /* 0x000000000700720c */ /* 0x000fda0003f26070 */
[----:B------:R-:W-:Y:S02]  /*0220*/  @P1 IADD3 R3, PT, PT, R3, 0x1, RZ ;  /* 0x0000000103031810 */ /* 0x000fe40007ffe0ff */
[----:B------:R-:W-:-:S04]  /*0230*/  @!P2 LOP3.LUT R3, RZ, R0, RZ, 0x33, !PT ;  /* 0x00000000ff03a212 */ /* 0x000fc800078e33ff */
[----:B------:R-:W-:-:S04]  /*0240*/  IADD3 R3, PT, PT, R6, R3, RZ ;  /* 0x0000000306037210 */ /* 0x000fc80007ffe0ff */
[C---:B------:R-:W-:Y:S01]  /*0250*/  ISETP.GE.U32.AND P0, PT, R3.reuse, 0x3, PT ;  /* 0x000000030300780c */ /* 0x040fe20003f06070 */
[----:B------:R-:W-:Y:S01]  /*0260*/  VIADD R6, R3, 0x1 ;  /* 0x0000000103067836 */ /* 0x000fe20000000000 */
[----:B------:R-:W-:-:S04]  /*0270*/  CS2R R2, SRZ ;  /* 0x0000000000027805 */ /* 0x000fc8000001ff00 */
[----:B------:R-:W-:-:S07]  /*0280*/  LOP3.LUT R4, R6, 0x3, RZ, 0xc0, !PT ;  /* 0x0000000306047812 */ /* 0x000fce00078ec0ff */
[----:B------:R-:W-:Y:S05]  /*0290*/  @!P0 BRA `(.L_x_3) ;  /* 0x0000000800608947 */ /* 0x000fea0003800000 */
[----:B------:R-:W-:Y:S01]  /*02a0*/  LOP3.LUT R3, R6, 0xfffffffc, RZ, 0xc0, !PT ;  /* 0xfffffffc06037812 */ /* 0x000fe200078ec0ff */
[----:B------:R-:W0:Y:S01]  /*02b0*/  LDC.64 R12, c[0x0][0x380] ;  /* 0x0000e000ff0c7b82 */ /* 0x000e220000000a00 */
[----:B------:R-:W-:Y:S01]  /*02c0*/  BSSY.RELIABLE B0, `(.L_x_4) ;  /* 0x0000081000007945 */ /* 0x000fe20003800100 */
[----:B------:R-:W-:Y:S02]  /*02d0*/  MOV R2, RZ ;  /* 0x000000ff00027202 */ /* 0x000fe40000000f00 */
[----:B------:R-:W-:-:S04]  /*02e0*/  IADD3 R7, PT, PT, -R3, RZ, RZ ;  /* 0x000000ff03077210 */ /* 0x000fc80007ffe1ff */
[----:B------:R-:W-:-:S13]  /*02f0*/  ISETP.GE.AND P0, PT, R7, RZ, PT ;  /* 0x000000ff0700720c */ /* 0x000fda0003f06270 */
[----:B------:R-:W-:Y:S05]  /*0300*/  @P0 BRA `(.L_x_5) ;  /* 0x0000000400f00947 */ /* 0x000fea0003800000 */
[----:B------:R-:W-:Y:S01]  /*0310*/  IMAD.MOV R6, RZ, RZ, -R7 ;  /* 0x000000ffff067224 */ /* 0x000fe200078e0a07 */
[----:B------:R-:W-:Y:S01]  /*0320*/  BSSY.RECONVERGENT B3, `(.L_x_6) ;  /* 0x000004d000037945 */ /* 0x000fe20003800200 */
[----:B------:R-:W-:-:S03]  /*0330*/  PLOP3.LUT P0, PT, PT, PT, PT, 0x80, 0x8 ;  /* 0x000000000008781c */ /* 0x000fc60003f0f070 */
[----:B------:R-:W-:-:S13]  /*0340*/  ISETP.GT.AND P1, PT, R6, 0xc, PT ;  /* 0x0000000c0600780c */ /* 0x000fda0003f24270 */
[----:B------:R-:W-:Y:S05]  /*0350*/  @!P1 BRA `(.L_x_7) ;  /* 0x0000000400249947 */ /* 0x000fea0003800000 */
[----:B------:R-:W-:-:S13]  /*0360*/  PLOP3.LUT P0, PT, PT, PT, PT, 0x8, 0x80 ;  /* 0x000000000080781c */ /* 0x000fda0003f0e170 */
.L_x_8:
[----:B------:R-:W1:Y:S02]  /*0370*/  LDC.64 R16, c[0x0][0x380] ;  /* 0x0000e000ff107b82 */ /* 0x000e640000000a00 */
[----:B-1----:R-:W-:Y:S01]  /*0380*/  IMAD.WIDE R20, R5, 0x4, R16 ;  /* 0x0000000405147825 */ /* 0x002fe200078e0210 */
[----:B------:R-:W-:-:S04]  /*0390*/  LEA R5, R0, R5, 0x2 ;  /* 0x0000000500057211 */ /* 0x000fc800078e10ff */
[----:B------:R1:W2:Y:S01]  /*03a0*/  LDG.E R6, desc[UR6][R20.64] ;  /* 0x0000000614067981 */ /* 0x0002a2000c1e1900 */
[----:B------:R-:W-:-:S04]  /*03b0*/  IMAD.WIDE R8, R0, 0x4, R20 ;  /* 0x0000000400087825 */ /* 0x000fc800078e0214 */
[----:B------:R-:W-:Y:S02]  /*03c0*/  IMAD.WIDE R26, R0, 0x4, R8 ;  /* 0x00000004001a7825 */ /* 0x000fe400078e0208 */
[----:B------:R-:W3:Y:S02]  /*03d0*/  LDG.E R8, desc[UR6][R8.64] ;  /* 0x0000000608087981 */ /* 0x000ee4000c1e1900 */
[----:B------:R-:W-:-:S04]  /*03e0*/  IMAD.WIDE R18, R5, 0x4, R16 ;  /* 0x0000000405127825 */ /* 0x000fc800078e0210 */
[C---:B------:R-:W-:Y:S01]  /*03f0*/  IMAD.WIDE R10, R0.reuse, 0x4, R26 ;  /* 0x00000004000a7825 */ /* 0x040fe200078e021a */
[C---:B------:R-:W-:Y:S01]  /*0400*/  LEA R5, R0.reuse, R5, 0x2 ;  /* 0x0000000500057211 */ /* 0x040fe200078e10ff */
[----:B------:R-:W4:Y:S02]  /*0410*/  LDG.E R26, desc[UR6][R26.64] ;  /* 0x000000061a1a7981 */ /* 0x000f24000c1e1900 */
[C---:B------:R-:W-:Y:S02]  /*0420*/  IMAD.WIDE R22, R0.reuse, 0x4, R18 ;  /* 0x0000000400167825 */ /* 0x040fe400078e0212 */
[----:B------:R-:W5:Y:S04]  /*0430*/  LDG.E R25, desc[UR6][R10.64] ;  /* 0x000000060a197981 */ /* 0x000f68000c1e1900 */
[----:B------:R0:W5:Y:S01]  /*0440*/  LDG.E R24, desc[UR6][R18.64] ;  /* 0x0000000612187981 */ /* 0x000162000c1e1900 */
[----:B------:R-:W-:-:S03]  /*0450*/  IMAD.WIDE R14, R0, 0x4, R22 ;  /* 0x00000004000e7825 */ /* 0x000fc600078e0216 */
[----:B------:R-:W5:Y:S01]  /*0460*/  LDG.E R23, desc[UR6][R22.64] ;  /* 0x0000000616177981 */ /* 0x000f62000c1e1900 */
[----:B-1----:R-:W-:-:S04]  /*0470*/  IMAD.WIDE R20, R5, 0x4, R16 ;  /* 0x0000000405147825 */ /* 0x002fc800078e0210 */
[C---:B------:R-:W-:Y:S01]  /*0480*/  IMAD.WIDE R28, R0.reuse, 0x4, R14 ;  /* 0x00000004001c7825 */ /* 0x040fe200078e020e */
[----:B------:R-:W5:Y:S04]  /*0490*/  LDG.E R10, desc[UR6][R20.64] ;  /* 0x00000006140a7981 */ /* 0x000f68000c1e1900 */
[----:B------:R1:W5:Y:S01]  /*04a0*/  LDG.E R22, desc[UR6][R14.64] ;  /* 0x000000060e167981 */ /* 0x000362000c1e1900 */
[----:B0-----:R-:W-:-:S03]  /*04b0*/  IMAD.WIDE R18, R0, 0x4, R20 ;  /* 0x0000000400127825 */ /* 0x001fc600078e0214 */
[----:B------:R-:W5:Y:S01]  /*04c0*/  LDG.E R11, desc[UR6][R28.64] ;  /* 0x000000061c0b7981 */ /* 0x000f62000c1e1900 */
[----:B------:R-:W-:-:S03]  /*04d0*/  IMAD R5, R0, 0x4, R5 ;  /* 0x0000000400057824 */ /* 0x000fc600078e0205 */
[----:B------:R0:W5:Y:S01]  /*04e0*/  LDG.E R9, desc[UR6][R18.64] ;  /* 0x0000000612097981 */ /* 0x000162000c1e1900 */
[----:B-1----:R-:W-:-:S04]  /*04f0*/  IMAD.WIDE R14, R0, 0x4, R18 ;  /* 0x00000004000e7825 */ /* 0x002fc800078e0212 */
[----:B------:R-:W-:Y:S01]  /*0500*/  IMAD.WIDE R16, R5, 0x4, R16 ;  /* 0x0000000405107825 */ /* 0x000fe200078e0210 */
[----:B------:R-:W5:Y:S03]  /*0510*/  LDG.E R27, desc[UR6][R14.64] ;  /* 0x000000060e1b7981 */ /* 0x000f66000c1e1900 */
[----:B0-----:R-:W-:-:S04]  /*0520*/  IMAD.WIDE R18, R0, 0x4, R14 ;  /* 0x0000000400127825 */ /* 0x001fc800078e020e */
[C---:B------:R-:W-:Y:S02]  /*0530*/  IMAD.WIDE R20, R0.reuse, 0x4, R16 ;  /* 0x0000000400147825 */ /* 0x040fe400078e0210 */
[----:B------:R-:W5:Y:S04]  /*0540*/  LDG.E R18, desc[UR6][R18.64] ;  /* 0x0000000612127981 */ /* 0x000f68000c1e1900 */
[----:B------:R-:W5:Y:S01]  /*0550*/  LDG.E R16, desc[UR6][R16.64] ;  /* 0x0000000610107981 */ /* 0x000f62000c1e1900 */
[----:B------:R-:W-:-:S03]  /*0560*/  IMAD.WIDE R28, R0, 0x4, R20 ;  /* 0x00000004001c7825 */ /* 0x000fc600078e0214 */
[----:B------:R-:W5:Y:S04]  /*0570*/  LDG.E R20, desc[UR6][R20.64] ;  /* 0x0000000614147981 */ /* 0x000f68000c1e1900 */
[----:B------:R0:W5:Y:S02]  /*0580*/  LDG.E R14, desc[UR6][R28.64] ;  /* 0x000000061c0e7981 */ /* 0x000164000c1e1900 */
[----:B0-----:R-:W-:-:S06]  /*0590*/  IMAD.WIDE R28, R0, 0x4, R28 ;  /* 0x00000004001c7825 */ /* 0x001fcc00078e021c */
[----:B------:R-:W5:Y:S01]  /*05a0*/  LDG.E R28, desc[UR6][R28.64] ;  /* 0x000000061c1c7981 */ /* 0x000f62000c1e1900 */
[----:B------:R-:W-:-:S04]  /*05b0*/  IADD3 R7, PT, PT, R7, 0x10, RZ ;  /* 0x0000001007077810 */ /* 0x000fc80007ffe0ff */
[----:B------:R-:W-:Y:S02]  /*05c0*/  ISETP.GE.AND P1, PT, R7, -0xc, PT ;  /* 0xfffffff40700780c */ /* 0x000fe40003f26270 */
[----:B------:R-:W-:Y:S02]  /*05d0*/  LEA R5, R0, R5, 0x2 ;  /* 0x0000000500057211 */ /* 0x000fe400078e10ff */
[----:B--2---:R-:W-:-:S05]  /*05e0*/  I2FP.F32.S32 R6, R6 ;  /* 0x0000000600067245 */ /* 0x004fca0000201400 */
[----:B------:R-:W-:Y:S01]  /*05f0*/  FADD R6, R6, R2 ;  /* 0x0000000206067221 */ /* 0x000fe20000000000 */
[----:B---3--:R-:W-:-:S05]  /*0600*/  I2FP.F32.S32 R8, R8 ;  /* 0x0000000800087245 */ /* 0x008fca0000201400 */
[----:B------:R-:W-:Y:S01]  /*0610*/  FADD R6, R6, R8 ;  /* 0x0000000806067221 */ /* 0x000fe20000000000 */
[----:B----4-:R-:W-:Y:S02]  /*0620*/  I2FP.F32.S32 R15, R26 ;  /* 0x0000001a000f7245 */ /* 0x010fe40000201400 */
[----:B-----5:R-:W-:-:S03]  /*0630*/  I2FP.F32.S32 R25, R25 ;  /* 0x0000001900197245 */ /* 0x020fc60000201400 */
[----:B------:R-:W-:Y:S01]  /*0640*/  FADD R6, R6, R15 ;  /* 0x0000000f06067221 */ /* 0x000fe20000000000 */
[----:B------:R-:W-:-:S03]  /*0650*/  I2FP.F32.S32 R15, R24 ;  /* 0x00000018000f7245 */ /* 0x000fc60000201400 */
[----:B------:R-:W-:Y:S01]  /*0660*/  FADD R6, R6, R25 ;  /* 0x0000001906067221 */ /* 0x000fe20000000000 */
[----:B------:R-:W-:-:S03]  /*0670*/  I2FP.F32.S32 R23, R23 ;  /* 0x0000001700177245 */ /* 0x000fc60000201400 */
[----:B------:R-:W-:-:S04]  /*0680*/  FADD R6, R6, R15 ;  /* 0x0000000f06067221 */ /* 0x000fc80000000000 */
[----:B------:R-:W-:Y:S01]  /*0690*/  FADD R6, R6, R23 ;  /* 0x0000001706067221 */ /* 0x000fe20000000000 */
[----:B------:R-:W-:Y:S02]  /*06a0*/  I2FP.F32.S32 R15, R22 ;  /* 0x00000016000f7245 */ /* 0x000fe40000201400 */
[----:B------:R-:W-:-:S03]  /*06b0*/  I2FP.F32.S32 R11, R11 ;  /* 0x0000000b000b7245 */ /* 0x000fc60000201400 */
[----:B------:R-:W-:Y:S01]  /*06c0*/  FADD R6, R6, R15 ;  /* 0x0000000f06067221 */ /* 0x000fe20000000000 */
[----:B------:R-:W-:-:S03]  /*06d0*/  I2FP.F32.S32 R15, R10 ;  /* 0x0000000a000f7245 */ /* 0x000fc60000201400 */
        /* <DEDUP_REMOVED lines=12> */
[----:B------:R-:W-:-:S04]  /*07a0*/  FADD R6, R6, R9 ;  /* 0x0000000906067221 */ /* 0x000fc80000000000 */
[----:B------:R-:W-:Y:S01]  /*07b0*/  FADD R6, R6, R11 ;  /* 0x0000000b06067221 */ /* 0x000fe20000000000 */
[----:B------:R-:W-:-:S05]  /*07c0*/  I2FP.F32.S32 R9, R28 ;  /* 0x0000001c00097245 */ /* 0x000fca0000201400 */
[----:B------:R-:W-:Y:S01]  /*07d0*/  FADD R2, R6, R9 ;  /* 0x0000000906027221 */ /* 0x000fe20000000000 */
[----:B------:R-:W-:Y:S06]  /*07e0*/  @!P1 BRA `(.L_x_8) ;  /* 0xfffffff800e09947 */ /* 0x000fec000383ffff */
.L_x_7:
[----:B------:R-:W-:Y:S05]  /*07f0*/  BSYNC.RECONVERGENT B3 ;  /* 0x0000000000037941 */ /* 0x000fea0003800200 */
.L_x_6:
[----:B------:R-:W-:Y:S01]  /*0800*/  IMAD.MOV R6, RZ, RZ, -R7 ;  /* 0x000000ffff067224 */ /* 0x000fe200078e0a07 */
[----:B------:R-:W-:Y:S04]  /*0810*/  BSSY.RECONVERGENT B3, `(.L_x_9) ;  /* 0x0000028000037945 */ /* 0x000fe80003800200 */
[----:B------:R-:W-:-:S13]  /*0820*/  ISETP.GT.AND P1, PT, R6, 0x4, PT ;  /* 0x000000040600780c */ /* 0x000fda0003f24270 */
[----:B------:R-:W-:Y:S05]  /*0830*/  @!P1 BRA `(.L_x_10) ;  /* 0x0000000000949947 */ /* 0x000fea0003800000 */
[----:B------:R-:W1:Y:S02]  /*0840*/  LDC.64 R10, c[0x0][0x380] ;  /* 0x0000e000ff0a7b82 */ /* 0x000e640000000a00 */
[----:B-1----:R-:W-:Y:S01]  /*0850*/  IMAD.WIDE R16, R5, 0x4, R10 ;  /* 0x0000000405107825 */ /* 0x002fe200078e020a */
[----:B------:R-:W-:-:S04]  /*0860*/  LEA R5, R0, R5, 0x2 ;  /* 0x0000000500057211 */ /* 0x000fc800078e10ff */
[----:B------:R1:W2:Y:S01]  /*0870*/  LDG.E R6, desc[UR6][R16.64] ;  /* 0x0000000610067981 */ /* 0x0002a2000c1e1900 */
[----:B------:R-:W-:-:S04]  /*0880*/  IMAD.WIDE R18, R0, 0x4, R16 ;  /* 0x0000000400127825 */ /* 0x000fc800078e0210 */
[----:B------:R-:W-:Y:S02]  /*0890*/  IMAD.WIDE R20, R0, 0x4, R18 ;  /* 0x0000000400147825 */ /* 0x000fe400078e0212 */
[----:B------:R2:W3:Y:S02]  /*08a0*/  LDG.E R18, desc[UR6][R18.64] ;  /* 0x0000000612127981 */ /* 0x0004e4000c1e1900 */
[----:B------:R-:W-:-:S04]  /*08b0*/  IMAD.WIDE R10, R5, 0x4, R10 ;  /* 0x00000004050a7825 */ /* 0x000fc800078e020a */
[C---:B------:R-:W-:Y:S02]  /*08c0*/  IMAD.WIDE R22, R0.reuse, 0x4, R20 ;  /* 0x0000000400167825 */ /* 0x040fe400078e0214 */
[----:B------:R-:W4:Y:S02]  /*08d0*/  LDG.E R20, desc[UR6][R20.64] ;  /* 0x0000000614147981 */ /* 0x000f24000c1e1900 */
[C---:B------:R-:W-:Y:S02]  /*08e0*/  IMAD.WIDE R8, R0.reuse, 0x4, R10 ;  /* 0x0000000400087825 */ /* 0x040fe400078e020a */
[----:B------:R-:W5:Y:S04]  /*08f0*/  LDG.E R22, desc[UR6][R22.64] ;  /* 0x0000000616167981 */ /* 0x000f68000c1e1900 */
[----:B------:R5:W5:Y:S01]  /*0900*/  LDG.E R10, desc[UR6][R10.64] ;  /* 0x000000060a0a7981 */ /* 0x000b62000c1e1900 */
[----:B------:R-:W-:-:S03]  /*0910*/  IMAD.WIDE R14, R0, 0x4, R8 ;  /* 0x00000004000e7825 */ /* 0x000fc600078e0208 */
[----:B------:R-:W5:Y:S01]  /*0920*/  LDG.E R8, desc[UR6][R8.64] ;  /* 0x0000000608087981 */ /* 0x000f62000c1e1900 */
[----:B-1----:R-:W-:-:S03]  /*0930*/  IMAD.WIDE R16, R0, 0x4, R14 ;  /* 0x0000000400107825 */ /* 0x002fc600078e020e */
[----:B------:R-:W5:Y:S04]  /*0940*/  LDG.E R14, desc[UR6][R14.64] ;  /* 0x000000060e0e7981 */ /* 0x000f68000c1e1900 */
[----:B------:R-:W5:Y:S01]  /*0950*/  LDG.E R16, desc[UR6][R16.64] ;  /* 0x0000000610107981 */ /* 0x000f62000c1e1900 */
[----:B------:R-:W-:Y:S01]  /*0960*/  PLOP3.LUT P0, PT, PT, PT, PT, 0x8, 0x80 ;  /* 0x000000000080781c */ /* 0x000fe20003f0e170 */
[----:B------:R-:W-:Y:S01]  /*0970*/  IMAD R5, R0, 0x4, R5 ;  /* 0x0000000400057824 */ /* 0x000fe200078e0205 */
[----:B------:R-:W-:Y:S02]  /*0980*/  IADD3 R7, PT, PT, R7, 0x8, RZ ;  /* 0x0000000807077810 */ /* 0x000fe40007ffe0ff */
        /* <DEDUP_REMOVED lines=15> */
[----:B------:R-:W-:-:S07]  /*0a80*/  FADD R2, R9, R16 ;  /* 0x0000001009027221 */ /* 0x000fce0000000000 */
.L_x_10:
[----:B------:R-:W-:Y:S05]  /*0a90*/  BSYNC.RECONVERGENT B3 ;  /* 0x0000000000037941 */ /* 0x000fea0003800200 */
.L_x_9:
[----:B------:R-:W-:-:S13]  /*0aa0*/  ISETP.NE.OR P0, PT, R7, RZ, P0 ;  /* 0x000000ff0700720c */ /* 0x000fda0000705670 */
[----:B------:R-:W-:Y:S05]  /*0ab0*/  @!P0 BREAK.RELIABLE B0 ;  /* 0x0000000000008942 */ /* 0x000fea0003800100 */
[----:B------:R-:W-:Y:S05]  /*0ac0*/  @!P0 BRA `(.L_x_3) ;  /* 0x0000000000548947 */ /* 0x000fea0003800000 */
.L_x_5:
[----:B------:R-:W-:Y:S05]  /*0ad0*/  BSYNC.RELIABLE B0 ;  /* 0x0000000000007941 */ /* 0x000fea0003800100 */
.L_x_4:
[----:B0-----:R-:W-:-:S04]  /*0ae0*/  IMAD.WIDE R8, R5, 0x4, R12 ;  /* 0x0000000405087825 */ /* 0x001fc800078e020c */
[C---:B------:R-:W-:Y:S02]  /*0af0*/  IMAD.WIDE R10, R0.reuse, 0x4, R8 ;  /* 0x00000004000a7825 */ /* 0x040fe400078e0208 */
[----:B------:R-:W2:Y:S02]  /*0b00*/  LDG.E R8, desc[UR6][R8.64] ;  /* 0x0000000608087981 */ /* 0x000ea4000c1e1900 */
[C---:B------:R-:W-:Y:S02]  /*0b10*/  IMAD.WIDE R14, R0.reuse, 0x4, R10 ;  /* 0x00000004000e7825 */ /* 0x040fe400078e020a */
[----:B------:R-:W3:Y:S02]  /*0b20*/  LDG.E R10, desc[UR6][R10.64] ;  /* 0x000000060a0a7981 */ /* 0x000ee4000c1e1900 */
[----:B------:R-:W-:Y:S02]  /*0b30*/  IMAD.WIDE R16, R0, 0x4, R14 ;  /* 0x0000000400107825 */ /* 0x000fe400078e020e */
[----:B------:R-:W4:Y:S04]  /*0b40*/  LDG.E R14, desc[UR6][R14.64] ;  /* 0x000000060e0e7981 */ /* 0x000f28000c1e1900 */
[----:B------:R-:W5:Y:S01]  /*0b50*/  LDG.E R16, desc[UR6][R16.64] ;  /* 0x0000000610107981 */ /* 0x000f62000c1e1900 */
[----:B------:R-:W-:-:S02]  /*0b60*/  IADD3 R7, PT, PT, R7, 0x4, RZ ;  /* 0x0000000407077810 */ /* 0x000fc40007ffe0ff */
[----:B------:R-:W-:Y:S02]  /*0b70*/  LEA R5, R0, R5, 0x2 ;  /* 0x0000000500057211 */ /* 0x000fe400078e10ff */
[----:B------:R-:W-:Y:S02]  /*0b80*/  ISETP.NE.AND P0, PT, R7, RZ, PT ;  /* 0x000000ff0700720c */ /* 0x000fe40003f05270 */
[----:B--2---:R-:W-:-:S05]  /*0b90*/  I2FP.F32.S32 R19, R8 ;  /* 0x0000000800137245 */ /* 0x004fca0000201400 */
[----:B------:R-:W-:Y:S01]  /*0ba0*/  FADD R19, R19, R2 ;  /* 0x0000000213137221 */ /* 0x000fe20000000000 */
[----:B---3--:R-:W-:-:S05]  /*0bb0*/  I2FP.F32.S32 R6, R10 ;  /* 0x0000000a00067245 */ /* 0x008fca0000201400 */
[----:B------:R-:W-:Y:S01]  /*0bc0*/  FADD R6, R19, R6 ;  /* 0x0000000613067221 */ /* 0x000fe20000000000 */
[----:B----4-:R-:W-:Y:S02]  /*0bd0*/  I2FP.F32.S32 R21, R14 ;  /* 0x0000000e00157245 */ /* 0x010fe40000201400 */
[----:B-----5:R-:W-:-:S03]  /*0be0*/  I2FP.F32.S32 R9, R16 ;  /* 0x0000001000097245 */ /* 0x020fc60000201400 */
[----:B------:R-:W-:-:S04]  /*0bf0*/  FADD R6, R6, R21 ;  /* 0x0000001506067221 */ /* 0x000fc80000000000 */
[----:B------:R-:W-:Y:S01]  /*0c00*/  FADD R2, R6, R9 ;  /* 0x0000000906027221 */ /* 0x000fe20000000000 */
[----:B------:R-:W-:Y:S06]  /*0c10*/  @P0 BRA `(.L_x_4) ;  /* 0xfffffffc00b00947 */ /* 0x000fec000383ffff */
.L_x_3:
[----:B------:R-:W-:Y:S05]  /*0c20*/  BSYNC.RECONVERGENT B1 ;  /* 0x0000000000017941 */ /* 0x000fea0003800200 */
.L_x_2:
[----:B------:R-:W-:Y:S01]  /*0c30*/  ISETP.NE.AND P0, PT, R4, RZ, PT ;  /* 0x000000ff0400720c */ /* 0x000fe20003f05270 */
[----:B------:R-:W-:-:S12]  /*0c40*/  BSSY.RECONVERGENT B0, `(.L_x_11) ;  /* 0x000000d000007945 */ /* 0x000fd80003800200 */
[----:B------:R-:W-:Y:S05]  /*0c50*/  @!P0 BRA `(.L_x_12) ;  /* 0x00000000002c8947 */ /* 0x000fea0003800000 */
[----:B------:R-:W1:Y:S01]  /*0c60*/  LDC.64 R6, c[0x0][0x380] ;  /* 0x0000e000ff067b82 */ /* 0x000e620000000a00 */
[----:B------:R-:W-:-:S07]  /*0c70*/  IMAD.MOV R4, RZ, RZ, -R4 ;  /* 0x000000ffff047224 */ /* 0x000fce00078e0a04 */
.L_x_13:
[----:B-1----:R-:W-:-:S06]  /*0c80*/  IMAD.WIDE R8, R5, 0x4, R6 ;  /* 0x0000000405087825 */ /* 0x002fcc00078e0206 */
[----:B------:R-:W2:Y:S01]  /*0c90*/  LDG.E R8, desc[UR6][R8.64] ;  /* 0x0000000608087981 */ /* 0x000ea2000c1e1900 */
[----:B------:R-:W-:Y:S01]  /*0ca0*/  IADD3 R4, PT, PT, R4, 0x1, RZ ;  /* 0x0000000104047810 */ /* 0x000fe20007ffe0ff */
[----:B------:R-:W-:Y:S01]  /*0cb0*/  IMAD.IADD R5, R0, 0x1, R5 ;  /* 0x0000000100057824 */ /* 0x000fe200078e0205 */
[----:B------:R-:W-:Y:S02]  /*0cc0*/  IADD3 R3, PT, PT, R3, 0x1, RZ ;  /* 0x0000000103037810 */ /* 0x000fe40007ffe0ff */
[----:B------:R-:W-:Y:S02]  /*0cd0*/  ISETP.NE.AND P0, PT, R4, RZ, PT ;  /* 0x000000ff0400720c */ /* 0x000fe40003f05270 */
[----:B--2---:R-:W-:-:S05]  /*0ce0*/  I2FP.F32.S32 R11, R8 ;  /* 0x00000008000b7245 */ /* 0x004fca0000201400 */
[----:B------:R-:W-:-:S06]  /*0cf0*/  FADD R2, R11, R2 ;  /* 0x000000020b027221 */ /* 0x000fcc0000000000 */
[----:B------:R-:W-:Y:S05]  /*0d00*/  @P0 BRA `(.L_x_13) ;  /* 0xfffffffc00dc0947 */ /* 0x000fea000383ffff */
.L_x_12:
[----:B------:R-:W-:Y:S05]  /*0d10*/  BSYNC.RECONVERGENT B0 ;  /* 0x0000000000007941 */ /* 0x000fea0003800200 */
.L_x_11:
[----:B------:R-:W-:-:S07]  /*0d20*/  I2FP.F32.U32 R3, R3 ;  /* 0x0000000300037245 */ /* 0x000fce0000201000 */
.L_x_1:
[----:B------:R-:W-:Y:S05]  /*0d30*/  BSYNC.RECONVERGENT B2 ;  /* 0x0000000000027941 */ /* 0x000fea0003800200 */
.L_x_0:
[----:B------:R-:W-:Y:S05]  /*0d40*/  WARPSYNC.ALL ;  /* 0x0000000000007948 */ /* 0x000fea0003800000 */
[----:B------:R-:W1:Y:S01]  /*0d50*/  LDCU.64 UR4, c[0x0][0x388] ;  /* 0x00007100ff0477ac */ /* 0x000e620008000a00 */
[----:B------:R-:W2:Y:S01]  /*0d60*/  LDC.64 R4, c[0x0][0x388] ;  /* 0x0000e200ff047b82 */ /* 0x000ea20000000a00 */
[----:B-1----:R-:W-:-:S04]  /*0d70*/  UIADD3 UR4, UP0, UPT, UR4, 0x4, URZ ;  /* 0x0000000404047890 */ /* 0x002fc8000ff1e0ff */
[----:B------:R-:W-:Y:S02]  /*0d80*/  UIADD3.X UR5, UPT, UPT, URZ, UR5, URZ, UP0, !UPT ;  /* 0x00000005ff057290 */ /* 0x000fe400087fe4ff */
[----:B------:R-:W-:Y:S01]  /*0d90*/  MOV R6, UR4 ;  /* 0x0000000400067c02 */ /* 0x000fe20008000f00 */
[----:B--2---:R-:W-:Y:S03]  /*0da0*/  REDG.E.ADD.F32.FTZ.RN.STRONG.GPU desc[UR6][R4.64], R2 ;  /* 0x00000002040079a6 */ /* 0x004fe6000c12f306 */
[----:B------:R-:W-:-:S05]  /*0db0*/  MOV R7, UR5 ;  /* 0x0000000500077c02 */ /* 0x000fca0008000f00 */
[----:B------:R-:W-:Y:S01]  /*0dc0*/  REDG.E.ADD.F32.FTZ.RN.STRONG.GPU desc[UR6][R6.64], R3 ;  /* 0x00000003060079a6 */ /* 0x000fe2000c12f306 */
[----:B------:R-:W-:Y:S05]  /*0dd0*/  EXIT ;  /* 0x000000000000794d */ /* 0x000fea0003800000 */
.L_x_14:
[----:B------:R-:W-:-:S00]  /*0de0*/  BRA `(.L_x_14) ;  /* 0xfffffffc00fc7947 */ /* 0x000fc0000383ffff */
[----:B------:R-:W-:-:S00]  /*0df0*/  NOP ;  /* 0x0000000000007918 */ /* 0x000fc00000000000 */
        /* <DEDUP_REMOVED lines=8> */
.L_x_15:


//--------------------- .nv.shared.reserved.0     --------------------------
	.section	.nv.shared.reserved.0,"aw",@nobits
	.weak		__nv_reservedSMEM_offset_0_alias
	.size		__nv_reservedSMEM_offset_0_alias, 0, 64
	.other		__nv_reservedSMEM_offset_0_alias,@"STO_CUDA_RESERVED_SHARED STV_DEFAULT"
__nv_reservedSMEM_offset_0_alias:
	.zero		0
	.zero		64


//--------------------- .nv.constant0._Z14calculate_meanPiPf --------------------------
	.section	.nv.constant0._Z14calculate_meanPiPf,"a",@progbits
	.sectionflags	@""
	.align	4
.nv.constant0._Z14calculate_meanPiPf:
	.zero		912


//--------------------- SYMBOLS --------------------------

	.type		.nv.reservedSmem.offset0,@object
	.size		.nv.reservedSmem.offset0,0x4
